	.headerflags	@"EF_CUDA_TEXMODE_UNIFIED EF_CUDA_64BIT_ADDRESS EF_CUDA_ACCELERATORS EF_CUDA_SM90 EF_CUDA_VIRTUAL_SM(EF_CUDA_SM90)"
	.elftype	@"ET_EXEC"


//--------------------- .nv.info                  --------------------------
	.section	.nv.info,"",@"SHT_CUDA_INFO"
	.align	4


	//----- nvinfo : EIATTR_REGCOUNT
	.align		4
        /*0000*/ 	.byte	0x04, 0x2f
        /*0002*/ 	.short	(.L_3 - .L_2)
	.align		4
.L_2:
        /*0004*/ 	.word	index@(triton_poi_fused__native_batch_norm_legit_no_training_convolution_relu_38)
        /*0008*/ 	.word	0x00000016


	//----- nvinfo : EIATTR_MIN_STACK_SIZE
	.align		4
.L_3:
        /*000c*/ 	.byte	0x04, 0x12
        /*000e*/ 	.short	(.L_5 - .L_4)
	.align		4
.L_4:
        /*0010*/ 	.word	index@(triton_poi_fused__native_batch_norm_legit_no_training_convolution_relu_38)
        /*0014*/ 	.word	0x00000000


	//----- nvinfo : EIATTR_FRAME_SIZE
	.align		4
.L_5:
        /*0018*/ 	.byte	0x04, 0x11
        /*001a*/ 	.short	(.L_7 - .L_6)
	.align		4
.L_6:
        /*001c*/ 	.word	index@(triton_poi_fused__native_batch_norm_legit_no_training_convolution_relu_38)
        /*0020*/ 	.word	0x00000000


	//----- nvinfo : EIATTR_MIN_STACK_SIZE
	.align		4
.L_7:
        /*0024*/ 	.byte	0x04, 0x12
        /*0026*/ 	.short	(.L_9 - .L_8)
	.align		4
.L_8:
        /*0028*/ 	.word	index@(triton_poi_fused__native_batch_norm_legit_no_training_convolution_relu_38)
        /*002c*/ 	.word	0x00000000
.L_9:


//--------------------- .nv.info.triton_poi_fused__native_batch_norm_legit_no_training_convolution_relu_38 --------------------------
	.section	.nv.info.triton_poi_fused__native_batch_norm_legit_no_training_convolution_relu_38,"",@"SHT_CUDA_INFO"
	.sectionflags	@""
	.align	4


	//----- nvinfo : EIATTR_CUDA_API_VERSION
	.align		4
        /*0000*/ 	.byte	0x04, 0x37
        /*0002*/ 	.short	(.L_11 - .L_10)
.L_10:
        /*0004*/ 	.word	0x0000007c


	//----- nvinfo : EIATTR_KPARAM_INFO
	.align		4
.L_11:
        /*0008*/ 	.byte	0x04, 0x17
        /*000a*/ 	.short	(.L_13 - .L_12)
.L_12:
        /*000c*/ 	.word	0x00000000
        /*0010*/ 	.short	0x0007
        /*0012*/ 	.short	0x0038
        /*0014*/ 	.byte	0x00, 0xf0, 0x11, 0x00


	//----- nvinfo : EIATTR_KPARAM_INFO
	.align		4
.L_13:
        /*0018*/ 	.byte	0x04, 0x17
        /*001a*/ 	.short	(.L_15 - .L_14)
.L_14:
        /*001c*/ 	.word	0x00000000
        /*0020*/ 	.short	0x0006
        /*0022*/ 	.short	0x0030
        /*0024*/ 	.byte	0x00, 0xf4, 0x21, 0x00


	//----- nvinfo : EIATTR_KPARAM_INFO
	.align		4
.L_15:
        /*0028*/ 	.byte	0x04, 0x17
        /*002a*/ 	.short	(.L_17 - .L_16)
.L_16:
        /*002c*/ 	.word	0x00000000
        /*0030*/ 	.short	0x0005
        /*0032*/ 	.short	0x0028
        /*0034*/ 	.byte	0x00, 0xf4, 0x21, 0x00


	//----- nvinfo : EIATTR_KPARAM_INFO
	.align		4
.L_17:
        /*0038*/ 	.byte	0x04, 0x17
        /*003a*/ 	.short	(.L_19 - .L_18)
.L_18:
        /*003c*/ 	.word	0x00000000
        /*0040*/ 	.short	0x0004
        /*0042*/ 	.short	0x0020
        /*0044*/ 	.byte	0x00, 0xf4, 0x21, 0x00


	//----- nvinfo : EIATTR_KPARAM_INFO
	.align		4
.L_19:
        /*0048*/ 	.byte	0x04, 0x17
        /*004a*/ 	.short	(.L_21 - .L_20)
.L_20:
        /*004c*/ 	.word	0x00000000
        /*0050*/ 	.short	0x0003
        /*0052*/ 	.short	0x0018
        /*0054*/ 	.byte	0x00, 0xf4, 0x21, 0x00


	//----- nvinfo : EIATTR_KPARAM_INFO
	.align		4
.L_21:
        /*0058*/ 	.byte	0x04, 0x17
        /*005a*/ 	.short	(.L_23 - .L_22)
.L_22:
        /*005c*/ 	.word	0x00000000
        /*0060*/ 	.short	0x0002
        /*0062*/ 	.short	0x0010
        /*0064*/ 	.byte	0x00, 0xf4, 0x21, 0x00


	//----- nvinfo : EIATTR_KPARAM_INFO
	.align		4
.L_23:
        /*0068*/ 	.byte	0x04, 0x17
        /*006a*/ 	.short	(.L_25 - .L_24)
.L_24:
        /*006c*/ 	.word	0x00000000
        /*0070*/ 	.short	0x0001
        /*0072*/ 	.short	0x0008
        /*0074*/ 	.byte	0x00, 0xf4, 0x21, 0x00


	//----- nvinfo : EIATTR_KPARAM_INFO
	.align		4
.L_25:
        /*0078*/ 	.byte	0x04, 0x17
        /*007a*/ 	.short	(.L_27 - .L_26)
.L_26:
        /*007c*/ 	.word	0x00000000
        /*0080*/ 	.short	0x0000
        /*0082*/ 	.short	0x0000
        /*0084*/ 	.byte	0x00, 0xf4, 0x21, 0x00


	//----- nvinfo : EIATTR_SPARSE_MMA_MASK
	.align		4
.L_27:
        /*0088*/ 	.byte	0x03, 0x50
        /*008a*/ 	.short	0x0000


	//----- nvinfo : EIATTR_MAXREG_COUNT
	.align		4
        /*008c*/ 	.byte	0x03, 0x1b
        /*008e*/ 	.short	0x00ff


	//----- nvinfo : EIATTR_EXIT_INSTR_OFFSETS
	.align		4
        /*0090*/ 	.byte	0x04, 0x1c
        /*0092*/ 	.short	(.L_29 - .L_28)


	//   ....[0]....
.L_28:
        /*0094*/ 	.word	0x000003b0


	//----- nvinfo : EIATTR_REQNTID
	.align		4
.L_29:
        /*0098*/ 	.byte	0x04, 0x10
        /*009a*/ 	.short	(.L_31 - .L_30)
.L_30:
        /*009c*/ 	.word	0x00000100
        /*00a0*/ 	.word	0x00000001
        /*00a4*/ 	.word	0x00000001


	//----- nvinfo : EIATTR_CBANK_PARAM_SIZE
	.align		4
.L_31:
        /*00a8*/ 	.byte	0x03, 0x19
        /*00aa*/ 	.short	0x003c


	//----- nvinfo : EIATTR_PARAM_CBANK
	.align		4
        /*00ac*/ 	.byte	0x04, 0x0a
        /*00ae*/ 	.short	(.L_33 - .L_32)
	.align		4
.L_32:
        /*00b0*/ 	.word	index@(.nv.constant0.triton_poi_fused__native_batch_norm_legit_no_training_convolution_relu_38)
        /*00b4*/ 	.short	0x0210
        /*00b6*/ 	.short	0x003c


	//----- nvinfo : EIATTR_SW_WAR
	.align		4
.L_33:
        /*00b8*/ 	.byte	0x04, 0x36
        /*00ba*/ 	.short	(.L_35 - .L_34)
.L_34:
        /*00bc*/ 	.word	0x00000008
.L_35:


//--------------------- .nv.callgraph             --------------------------
	.section	.nv.callgraph,"",@"SHT_CUDA_CALLGRAPH"
	.align	4
	.sectionentsize	8
	.align		4
        /*0000*/ 	.word	0x00000000
	.align		4
        /*0004*/ 	.word	0xffffffff
	.align		4
        /*0008*/ 	.word	0x00000000
	.align		4
        /*000c*/ 	.word	0xfffffffe
	.align		4
        /*0010*/ 	.word	0x00000000
	.align		4
        /*0014*/ 	.word	0xfffffffd
	.align		4
        /*0018*/ 	.word	0x00000000
	.align		4
        /*001c*/ 	.word	0xfffffffc


//--------------------- .nv.constant4             --------------------------
	.section	.nv.constant4,"a",@progbits
	.align	8
	.align		8
.nv.constant4:
        /*0000*/ 	.dword	_$_str
	.align		8
        /*0008*/ 	.dword	_$_str_$_2


//--------------------- .text.triton_poi_fused__native_batch_norm_legit_no_training_convolution_relu_38 --------------------------
	.section	.text.triton_poi_fused__native_batch_norm_legit_no_training_convolution_relu_38,"ax",@progbits
	.align	128
        .global         triton_poi_fused__native_batch_norm_legit_no_training_convolution_relu_38
        .type           triton_poi_fused__native_batch_norm_legit_no_training_convolution_relu_38,@function
        .size           triton_poi_fused__native_batch_norm_legit_no_training_convolution_relu_38,(.L_x_1 - triton_poi_fused__native_batch_norm_legit_no_training_convolution_relu_38)
        .other          triton_poi_fused__native_batch_norm_legit_no_training_convolution_relu_38,@"STO_CUDA_ENTRY STV_DEFAULT"
triton_poi_fused__native_batch_norm_legit_no_training_convolution_relu_38:
.text.triton_poi_fused__native_batch_norm_legit_no_training_convolution_relu_38:
[----:B------:R-:W-:Y:S01]  /*0000*/  LDC R1, c[0x0][0x28] ;  /* 0x00000a00ff017b82 */ /* 0x000fe20000000800 */
[----:B------:R-:W1:Y:S07]  /*0010*/  S2R R0, SR_TID.X ;  /* 0x0000000000007919 */ /* 0x000e6e0000002100 */
[----:B------:R-:W2:Y:S01]  /*0020*/  LDC.64 R14, c[0x0][0x228] ;  /* 0x00008a00ff0e7b82 */ /* 0x000ea20000000a00 */
[----:B------:R-:W-:Y:S01]  /*0030*/  ULDC.64 UR4, c[0x0][0x208] ;  /* 0x0000820000047ab9 */ /* 0x000fe20000000a00 */
[----:B------:R-:W3:Y:S06]  /*0040*/  S2R R5, SR_CTAID.X ;  /* 0x0000000000057919 */ /* 0x000eec0000002500 */
[----:B------:R-:W4:Y:S08]  /*0050*/  LDC.64 R10, c[0x0][0x218] ;  /* 0x00008600ff0a7b82 */ /* 0x000f300000000a00 */
[----:B------:R-:W5:Y:S08]  /*0060*/  LDC.64 R12, c[0x0][0x220] ;  /* 0x00008800ff0c7b82 */ /* 0x000f700000000a00 */
[----:B------:R-:W5:Y:S01]  /*0070*/  LDC.64 R16, c[0x0][0x230] ;  /* 0x00008c00ff107b82 */ /* 0x000f620000000a00 */
[----:B-1----:R-:W-:-:S02]  /*0080*/  SHF.L.U32 R0, R0, 0x1, RZ ;  /* 0x0000000100007819 */ /* 0x002fc400000006ff */
[----:B---3--:R-:W-:Y:S02]  /*0090*/  SHF.R.S32.HI R3, RZ, 0x16, R5 ;  /* 0x00000016ff037819 */ /* 0x008fe40000011405 */
[----:B------:R-:W-:Y:S02]  /*00a0*/  LOP3.LUT R0, R0, 0x1fe, RZ, 0xc0, !PT ;  /* 0x000001fe00007812 */ /* 0x000fe400078ec0ff */
[----:B------:R-:W-:Y:S02]  /*00b0*/  SGXT R3, R3, 0x1 ;  /* 0x000000010303781a */ /* 0x000fe40000000200 */
[----:B------:R-:W-:Y:S02]  /*00c0*/  LEA R0, R5, R0, 0x9 ;  /* 0x0000000005007211 */ /* 0x000fe400078e48ff */
[----:B------:R-:W1:Y:S02]  /*00d0*/  LDC.64 R4, c[0x0][0x238] ;  /* 0x00008e00ff047b82 */ /* 0x000e640000000a00 */
[----:B------:R-:W-:-:S04]  /*00e0*/  LEA.HI R3, R3, R0, RZ, 0x8 ;  /* 0x0000000003037211 */ /* 0x000fc800078f40ff */
[----:B------:R-:W-:-:S04]  /*00f0*/  SHF.R.S32.HI R3, RZ, 0x8, R3 ;  /* 0x00000008ff037819 */ /* 0x000fc80000011403 */
[----:B------:R-:W-:-:S04]  /*0100*/  LEA.HI R2, R3, R3, RZ, 0x8 ;  /* 0x0000000303027211 */ /* 0x000fc800078f40ff */
[----:B------:R-:W-:-:S04]  /*0110*/  LOP3.LUT R2, R2, 0xffffff00, RZ, 0xc0, !PT ;  /* 0xffffff0002027812 */ /* 0x000fc800078ec0ff */
[----:B------:R-:W-:Y:S02]  /*0120*/  IADD3 R19, R3, -R2, RZ ;  /* 0x8000000203137210 */ /* 0x000fe40007ffe0ff */
[----:B------:R-:W3:Y:S03]  /*0130*/  LDC.64 R2, c[0x0][0x210] ;  /* 0x00008400ff027b82 */ /* 0x000ee60000000a00 */
[----:B--2---:R-:W-:-:S05]  /*0140*/  IMAD.WIDE R14, R19, 0x4, R14 ;  /* 0x00000004130e7825 */ /* 0x004fca00078e020e */
[----:B------:R2:W2:Y:S01]  /*0150*/  LDG.E.EL R18, desc[UR4][R14.64] ;  /* 0x000000040e127981 */ /* 0x0004a2000c2e1900 */
[----:B----4-:R-:W-:-:S04]  /*0160*/  IMAD.WIDE R10, R19, 0x4, R10 ;  /* 0x00000004130a7825 */ /* 0x010fc800078e020a */
[----:B-----5:R-:W-:Y:S01]  /*0170*/  IMAD.WIDE R12, R19, 0x4, R12 ;  /* 0x00000004130c7825 */ /* 0x020fe200078e020c */
[----:B------:R4:W5:Y:S04]  /*0180*/  LDG.E.EL R8, desc[UR4][R10.64] ;  /* 0x000000040a087981 */ /* 0x000968000c2e1900 */
[----:B------:R-:W5:Y:S01]  /*0190*/  LDG.E.EL R9, desc[UR4][R12.64] ;  /* 0x000000040c097981 */ /* 0x000f62000c2e1900 */
[----:B---3--:R-:W-:-:S05]  /*01a0*/  IMAD.WIDE R2, R0, 0x4, R2 ;  /* 0x0000000400027825 */ /* 0x008fca00078e0202 */
[----:B------:R-:W5:Y:S01]  /*01b0*/  LDG.E.64 R6, desc[UR4][R2.64] ;  /* 0x0000000402067981 */ /* 0x000f62000c1e1b00 */
[----:B0-2---:R-:W-:-:S04]  /*01c0*/  IMAD.WIDE R14, R19, 0x4, R16 ;  /* 0x00000004130e7825 */ /* 0x005fc800078e0210 */
[----:B-1----:R-:W-:Y:S02]  /*01d0*/  IMAD.WIDE R16, R19, 0x4, R4 ;  /* 0x0000000413107825 */ /* 0x002fe400078e0204 */
[----:B------:R-:W2:Y:S01]  /*01e0*/  LDG.E.EL R14, desc[UR4][R14.64] ;  /* 0x000000040e0e7981 */ /* 0x000ea2000c2e1900 */
[----:B----4-:R-:W-:Y:S01]  /*01f0*/  HFMA2.MMA R10, -RZ, RZ, 1.625, 0 ;  /* 0x3e800000ff0a7435 */ /* 0x010fe200000001ff */
[----:B------:R-:W0:Y:S02]  /*0200*/  LDC.64 R4, c[0x0][0x240] ;  /* 0x00009000ff047b82 */ /* 0x000e240000000a00 */
[----:B------:R-:W2:Y:S01]  /*0210*/  LDG.E.EL R17, desc[UR4][R16.64] ;  /* 0x0000000410117981 */ /* 0x000ea2000c2e1900 */
[----:B0-----:R-:W-:-:S04]  /*0220*/  IMAD.WIDE R4, R0, 0x4, R4 ;  /* 0x0000000400047825 */ /* 0x001fc800078e0204 */
[----:B------:R-:W-:-:S04]  /*0230*/  FADD R18, R18, 9.9999997473787516356e-06 ;  /* 0x3727c5ac12127421 */ /* 0x000fc80000000000 */
[----:B------:R-:W0:Y:S02]  /*0240*/  MUFU.SQRT R19, R18 ;  /* 0x0000001200137308 */ /* 0x000e240000002000 */
[C---:B0-----:R-:W-:Y:S02]  /*0250*/  FSETP.GT.AND P0, PT, R19.reuse, 8.50705917302346158658e+37, PT ;  /* 0x7e8000001300780b */ /* 0x041fe40003f04000 */
[----:B------:R-:W-:-:S11]  /*0260*/  FSETP.GEU.AND P1, PT, R19, 1.175494350822287508e-38, PT ;  /* 0x008000001300780b */ /* 0x000fd60003f2e000 */
[----:B------:R-:W-:-:S04]  /*0270*/  @P0 FMUL R19, R19, 0.25 ;  /* 0x3e80000013130820 */ /* 0x000fc80000400000 */
[----:B------:R-:W-:-:S06]  /*0280*/  @!P1 FMUL R19, R19, 16777216 ;  /* 0x4b80000013139820 */ /* 0x000fcc0000400000 */
[----:B------:R-:W0:Y:S01]  /*0290*/  MUFU.RCP R19, R19 ;  /* 0x0000001300137308 */ /* 0x000e220000001000 */
[----:B------:R-:W-:Y:S01]  /*02a0*/  FSEL R10, R10, 1, P0 ;  /* 0x3f8000000a0a7808 */ /* 0x000fe20000000000 */
[--C-:B-----5:R-:W-:Y:S01]  /*02b0*/  FADD R6, R6, R8.reuse ;  /* 0x0000000806067221 */ /* 0x120fe20000000000 */
[----:B------:R-:W-:-:S03]  /*02c0*/  FADD R7, R7, R8 ;  /* 0x0000000807077221 */ /* 0x000fc60000000000 */
[----:B------:R-:W-:Y:S01]  /*02d0*/  @!P1 FMUL R10, R10, 16777216 ;  /* 0x4b8000000a0a9820 */ /* 0x000fe20000400000 */
[C---:B------:R-:W-:Y:S01]  /*02e0*/  FADD R8, -R9.reuse, R6 ;  /* 0x0000000609087221 */ /* 0x040fe20000000100 */
[----:B------:R-:W-:Y:S02]  /*02f0*/  FADD R9, -R9, R7 ;  /* 0x0000000709097221 */ /* 0x000fe40000000100 */
[----:B0-----:R-:W-:-:S04]  /*0300*/  FMUL R10, R19, R10 ;  /* 0x0000000a130a7220 */ /* 0x001fc80000400000 */
[-C--:B------:R-:W-:Y:S01]  /*0310*/  FMUL R8, R8, R10.reuse ;  /* 0x0000000a08087220 */ /* 0x080fe20000400000 */
[----:B------:R-:W-:-:S03]  /*0320*/  FMUL R10, R9, R10 ;  /* 0x0000000a090a7220 */ /* 0x000fc60000400000 */
[C-C-:B--2---:R-:W-:Y:S01]  /*0330*/  FFMA R8, R14.reuse, R8, R17.reuse ;  /* 0x000000080e087223 */ /* 0x144fe20000000011 */
[----:B------:R-:W-:-:S04]  /*0340*/  FFMA R10, R14, R10, R17 ;  /* 0x0000000a0e0a7223 */ /* 0x000fc80000000011 */
[----:B------:R-:W-:Y:S02]  /*0350*/  FSETP.GEU.AND P0, PT, R8, RZ, PT ;  /* 0x000000ff0800720b */ /* 0x000fe40003f0e000 */
[----:B------:R-:W-:Y:S02]  /*0360*/  FSETP.GEU.AND P1, PT, R10, RZ, PT ;  /* 0x000000ff0a00720b */ /* 0x000fe40003f2e000 */
[----:B------:R-:W-:Y:S02]  /*0370*/  FSEL R8, R8, RZ, P0 ;  /* 0x000000ff08087208 */ /* 0x000fe40000000000 */
[----:B------:R-:W-:Y:S01]  /*0380*/  FSEL R9, R10, RZ, P1 ;  /* 0x000000ff0a097208 */ /* 0x000fe20000800000 */
[----:B------:R-:W-:Y:S04]  /*0390*/  STG.E.64 desc[UR4][R2.64], R6 ;  /* 0x0000000602007986 */ /* 0x000fe8000c101b04 */
[----:B------:R-:W-:Y:S01]  /*03a0*/  STG.E.64 desc[UR4][R4.64], R8 ;  /* 0x0000000804007986 */ /* 0x000fe2000c101b04 */
[----:B------:R-:W-:Y:S05]  /*03b0*/  EXIT ;  /* 0x000000000000794d */ /* 0x000fea0003800000 */
.L_x_0:
[----:B------:R-:W-:-:S00]  /*03c0*/  BRA `(.L_x_0) ;  /* 0xfffffffc00fc7947 */ /* 0x000fc0000383ffff */
[----:B------:R-:W-:-:S00]  /*03d0*/  NOP ;  /* 0x0000000000007918 */ /* 0x000fc00000000000 */
        /* <DEDUP_REMOVED lines=10> */
.L_x_1:


//--------------------- .nv.global.init           --------------------------
	.section	.nv.global.init,"aw",@progbits
.nv.global.init:
	.type		_$_str,@object
	.size		_$_str,(_$_str_$_2 - _$_str)
_$_str:
        /*0000*/ 	.byte	0x5f, 0x5f, 0x43, 0x55, 0x44, 0x41, 0x5f, 0x46, 0x54, 0x5a, 0x00
	.type		_$_str_$_2,@object
	.size		_$_str_$_2,(.L_1 - _$_str_$_2)
_$_str_$_2:
        /*000b*/ 	.byte	0x5f, 0x5f, 0x43, 0x55, 0x44, 0x41, 0x5f, 0x50, 0x52, 0x45, 0x43, 0x5f, 0x53, 0x51, 0x52, 0x54
        /*001b*/ 	.byte	0x00
.L_1:


//--------------------- .nv.constant0.triton_poi_fused__native_batch_norm_legit_no_training_convolution_relu_38 --------------------------
	.section	.nv.constant0.triton_poi_fused__native_batch_norm_legit_no_training_convolution_relu_38,"a",@progbits
	.sectionflags	@""
	.align	4
.nv.constant0.triton_poi_fused__native_batch_norm_legit_no_training_convolution_relu_38:
	.zero		588
